//
// Generated by NVIDIA NVVM Compiler
//
// Compiler Build ID: CL-36424714
// Cuda compilation tools, release 13.0, V13.0.88
// Based on NVVM 20.0.0
//

.version 9.0
.target sm_100
.address_size 64

	// .globl	_Z13cudaMatrixAddPfS_S_ii
.extern .func  (.param .b32 func_retval0) vprintf
(
	.param .b64 vprintf_param_0,
	.param .b64 vprintf_param_1
)
;
.global .align 1 .b8 $str[7] = {72, 101, 108, 108, 111, 10};

.visible .entry _Z13cudaMatrixAddPfS_S_ii(
	.param .u64 .ptr .align 1 _Z13cudaMatrixAddPfS_S_ii_param_0,
	.param .u64 .ptr .align 1 _Z13cudaMatrixAddPfS_S_ii_param_1,
	.param .u64 .ptr .align 1 _Z13cudaMatrixAddPfS_S_ii_param_2,
	.param .u32 _Z13cudaMatrixAddPfS_S_ii_param_3,
	.param .u32 _Z13cudaMatrixAddPfS_S_ii_param_4
)
{
	.reg .b32 	%r<7>;
	.reg .b32 	%f<4>;
	.reg .b64 	%rd<13>;

	ld.param.u64 	%rd1, [_Z13cudaMatrixAddPfS_S_ii_param_0];
	ld.param.u64 	%rd2, [_Z13cudaMatrixAddPfS_S_ii_param_1];
	ld.param.u64 	%rd3, [_Z13cudaMatrixAddPfS_S_ii_param_2];
	ld.param.u32 	%r1, [_Z13cudaMatrixAddPfS_S_ii_param_3];
	cvta.to.global.u64 	%rd4, %rd3;
	cvta.to.global.u64 	%rd5, %rd2;
	cvta.to.global.u64 	%rd6, %rd1;
	mov.u32 	%r2, %ctaid.x;
	mov.u32 	%r3, %tid.x;
	mad.lo.s32 	%r4, %r1, %r3, %r2;
	mul.wide.s32 	%rd7, %r4, 4;
	add.s64 	%rd8, %rd6, %rd7;
	ld.global.f32 	%f1, [%rd8];
	add.s64 	%rd9, %rd5, %rd7;
	ld.global.f32 	%f2, [%rd9];
	add.f32 	%f3, %f1, %f2;
	add.s64 	%rd10, %rd4, %rd7;
	st.global.f32 	[%rd10], %f3;
	mov.u64 	%rd11, $str;
	cvta.global.u64 	%rd12, %rd11;
	{ // callseq 0, 0
	.param .b64 param0;
	st.param.b64 	[param0], %rd12;
	.param .b64 param1;
	st.param.b64 	[param1], 0;
	.param .b32 retval0;
	call.uni (retval0), 
	vprintf, 
	(
	param0, 
	param1
	);
	ld.param.b32 	%r5, [retval0];
	} // callseq 0
	ret;

}
	// .globl	_Z14cudaMatrixMultPfS_S_i
.visible .entry _Z14cudaMatrixMultPfS_S_i(
	.param .u64 .ptr .align 1 _Z14cudaMatrixMultPfS_S_i_param_0,
	.param .u64 .ptr .align 1 _Z14cudaMatrixMultPfS_S_i_param_1,
	.param .u64 .ptr .align 1 _Z14cudaMatrixMultPfS_S_i_param_2,
	.param .u32 _Z14cudaMatrixMultPfS_S_i_param_3
)
{
	.reg .pred 	%p<10>;
	.reg .b32 	%r<73>;
	.reg .b32 	%f<62>;
	.reg .b64 	%rd<39>;

	ld.param.u64 	%rd4, [_Z14cudaMatrixMultPfS_S_i_param_0];
	ld.param.u64 	%rd5, [_Z14cudaMatrixMultPfS_S_i_param_1];
	ld.param.u64 	%rd3, [_Z14cudaMatrixMultPfS_S_i_param_2];
	ld.param.u32 	%r32, [_Z14cudaMatrixMultPfS_S_i_param_3];
	cvta.to.global.u64 	%rd1, %rd5;
	cvta.to.global.u64 	%rd2, %rd4;
	mov.u32 	%r1, %ctaid.x;
	mov.u32 	%r2, %tid.x;
	max.s32 	%r33, %r2, %r1;
	setp.ge.s32 	%p1, %r33, %r32;
	@%p1 bra 	$L__BB1_13;
	mul.lo.s32 	%r3, %r32, %r2;
	add.s32 	%r36, %r32, -1;
	and.b32  	%r4, %r32, 7;
	setp.lt.u32 	%p2, %r36, 7;
	mov.b32 	%r67, 0;
	mov.u32 	%r72, %r67;
	@%p2 bra 	$L__BB1_4;
	and.b32  	%r67, %r32, -8;
	neg.s32 	%r61, %r67;
	shl.b32 	%r7, %r32, 3;
	mov.b32 	%r72, 0;
	mul.wide.s32 	%rd10, %r32, 4;
	mov.u32 	%r59, %r3;
	mov.u32 	%r60, %r1;
$L__BB1_3:
	.pragma "nounroll";
	mul.wide.s32 	%rd6, %r59, 4;
	add.s64 	%rd7, %rd2, %rd6;
	ld.global.f32 	%f1, [%rd7];
	mul.wide.s32 	%rd8, %r60, 4;
	add.s64 	%rd9, %rd1, %rd8;
	ld.global.f32 	%f2, [%rd9];
	cvt.rn.f32.s32 	%f3, %r72;
	fma.rn.f32 	%f4, %f1, %f2, %f3;
	cvt.rzi.s32.f32 	%r38, %f4;
	ld.global.f32 	%f5, [%rd7+4];
	add.s64 	%rd11, %rd9, %rd10;
	ld.global.f32 	%f6, [%rd11];
	cvt.rn.f32.s32 	%f7, %r38;
	fma.rn.f32 	%f8, %f5, %f6, %f7;
	cvt.rzi.s32.f32 	%r39, %f8;
	ld.global.f32 	%f9, [%rd7+8];
	add.s64 	%rd12, %rd11, %rd10;
	ld.global.f32 	%f10, [%rd12];
	cvt.rn.f32.s32 	%f11, %r39;
	fma.rn.f32 	%f12, %f9, %f10, %f11;
	cvt.rzi.s32.f32 	%r40, %f12;
	ld.global.f32 	%f13, [%rd7+12];
	add.s64 	%rd13, %rd12, %rd10;
	ld.global.f32 	%f14, [%rd13];
	cvt.rn.f32.s32 	%f15, %r40;
	fma.rn.f32 	%f16, %f13, %f14, %f15;
	cvt.rzi.s32.f32 	%r41, %f16;
	ld.global.f32 	%f17, [%rd7+16];
	add.s64 	%rd14, %rd13, %rd10;
	ld.global.f32 	%f18, [%rd14];
	cvt.rn.f32.s32 	%f19, %r41;
	fma.rn.f32 	%f20, %f17, %f18, %f19;
	cvt.rzi.s32.f32 	%r42, %f20;
	ld.global.f32 	%f21, [%rd7+20];
	add.s64 	%rd15, %rd14, %rd10;
	ld.global.f32 	%f22, [%rd15];
	cvt.rn.f32.s32 	%f23, %r42;
	fma.rn.f32 	%f24, %f21, %f22, %f23;
	cvt.rzi.s32.f32 	%r43, %f24;
	ld.global.f32 	%f25, [%rd7+24];
	add.s64 	%rd16, %rd15, %rd10;
	ld.global.f32 	%f26, [%rd16];
	cvt.rn.f32.s32 	%f27, %r43;
	fma.rn.f32 	%f28, %f25, %f26, %f27;
	cvt.rzi.s32.f32 	%r44, %f28;
	ld.global.f32 	%f29, [%rd7+28];
	add.s64 	%rd17, %rd16, %rd10;
	ld.global.f32 	%f30, [%rd17];
	cvt.rn.f32.s32 	%f31, %r44;
	fma.rn.f32 	%f32, %f29, %f30, %f31;
	cvt.rzi.s32.f32 	%r72, %f32;
	add.s32 	%r61, %r61, 8;
	add.s32 	%r60, %r60, %r7;
	add.s32 	%r59, %r59, 8;
	setp.ne.s32 	%p3, %r61, 0;
	@%p3 bra 	$L__BB1_3;
$L__BB1_4:
	setp.eq.s32 	%p4, %r4, 0;
	@%p4 bra 	$L__BB1_12;
	and.b32  	%r19, %r32, 3;
	setp.lt.u32 	%p5, %r4, 4;
	@%p5 bra 	$L__BB1_7;
	add.s32 	%r46, %r67, %r3;
	mul.wide.s32 	%rd18, %r46, 4;
	add.s64 	%rd19, %rd2, %rd18;
	ld.global.f32 	%f33, [%rd19];
	mad.lo.s32 	%r47, %r67, %r32, %r1;
	mul.wide.s32 	%rd20, %r47, 4;
	add.s64 	%rd21, %rd1, %rd20;
	ld.global.f32 	%f34, [%rd21];
	cvt.rn.f32.s32 	%f35, %r72;
	fma.rn.f32 	%f36, %f33, %f34, %f35;
	cvt.rzi.s32.f32 	%r48, %f36;
	ld.global.f32 	%f37, [%rd19+4];
	mul.wide.s32 	%rd22, %r32, 4;
	add.s64 	%rd23, %rd21, %rd22;
	ld.global.f32 	%f38, [%rd23];
	cvt.rn.f32.s32 	%f39, %r48;
	fma.rn.f32 	%f40, %f37, %f38, %f39;
	cvt.rzi.s32.f32 	%r49, %f40;
	ld.global.f32 	%f41, [%rd19+8];
	add.s64 	%rd24, %rd23, %rd22;
	ld.global.f32 	%f42, [%rd24];
	cvt.rn.f32.s32 	%f43, %r49;
	fma.rn.f32 	%f44, %f41, %f42, %f43;
	cvt.rzi.s32.f32 	%r50, %f44;
	ld.global.f32 	%f45, [%rd19+12];
	add.s64 	%rd25, %rd24, %rd22;
	ld.global.f32 	%f46, [%rd25];
	cvt.rn.f32.s32 	%f47, %r50;
	fma.rn.f32 	%f48, %f45, %f46, %f47;
	cvt.rzi.s32.f32 	%r72, %f48;
	add.s32 	%r67, %r67, 4;
$L__BB1_7:
	setp.eq.s32 	%p6, %r19, 0;
	@%p6 bra 	$L__BB1_12;
	setp.eq.s32 	%p7, %r19, 1;
	@%p7 bra 	$L__BB1_10;
	add.s32 	%r52, %r67, %r3;
	mul.wide.s32 	%rd26, %r52, 4;
	add.s64 	%rd27, %rd2, %rd26;
	ld.global.f32 	%f49, [%rd27];
	mad.lo.s32 	%r53, %r67, %r32, %r1;
	mul.wide.s32 	%rd28, %r53, 4;
	add.s64 	%rd29, %rd1, %rd28;
	ld.global.f32 	%f50, [%rd29];
	cvt.rn.f32.s32 	%f51, %r72;
	fma.rn.f32 	%f52, %f49, %f50, %f51;
	cvt.rzi.s32.f32 	%r54, %f52;
	ld.global.f32 	%f53, [%rd27+4];
	mul.wide.s32 	%rd30, %r32, 4;
	add.s64 	%rd31, %rd29, %rd30;
	ld.global.f32 	%f54, [%rd31];
	cvt.rn.f32.s32 	%f55, %r54;
	fma.rn.f32 	%f56, %f53, %f54, %f55;
	cvt.rzi.s32.f32 	%r72, %f56;
	add.s32 	%r67, %r67, 2;
$L__BB1_10:
	and.b32  	%r55, %r32, 1;
	setp.eq.b32 	%p8, %r55, 1;
	not.pred 	%p9, %p8;
	@%p9 bra 	$L__BB1_12;
	add.s32 	%r56, %r67, %r3;
	mul.wide.s32 	%rd32, %r56, 4;
	add.s64 	%rd33, %rd2, %rd32;
	ld.global.f32 	%f57, [%rd33];
	mad.lo.s32 	%r57, %r67, %r32, %r1;
	mul.wide.s32 	%rd34, %r57, 4;
	add.s64 	%rd35, %rd1, %rd34;
	ld.global.f32 	%f58, [%rd35];
	cvt.rn.f32.s32 	%f59, %r72;
	fma.rn.f32 	%f60, %f57, %f58, %f59;
	cvt.rzi.s32.f32 	%r72, %f60;
$L__BB1_12:
	cvt.rn.f32.s32 	%f61, %r72;
	add.s32 	%r58, %r3, %r1;
	cvta.to.global.u64 	%rd36, %rd3;
	mul.wide.u32 	%rd37, %r58, 4;
	add.s64 	%rd38, %rd36, %rd37;
	st.global.f32 	[%rd38], %f61;
$L__BB1_13:
	ret;

}


// ===== COMPILED SASS (sm_100) =====

	.target	sm_100

	.elftype	@"ET_EXEC"


//--------------------- .note.nv.tkinfo           --------------------------
	.section	.note.nv.tkinfo,"",@"SHT_NOTE"
	.sectionflags	@"SHF_NOTE_NV_TKINFO"
	.tkinfo
        /*0018*/ 	.word	0x00000002
        /*0030*/ 	.string	""
        /*0030*/ 	.string	"ptxas"
        /*0030*/ 	.string	"Cuda compilation tools, release 13.0, V13.0.88"
        /*0030*/ 	.string	"Build cuda_13.0.r13.0/compiler.36424714_0"
        /*0030*/ 	.string	"-arch sm_100 -m 64 "



//--------------------- .note.nv.cuinfo           --------------------------
	.section	.note.nv.cuinfo,"",@"SHT_NOTE"
	.sectionflags	@"SHF_NOTE_NV_CUINFO"
        /*0018*/ 	.short	0x0002
        /*001a*/ 	.short	0x0064
        /*001c*/ 	.short	0x0082
	.zero		2


//--------------------- .nv.info                  --------------------------
	.section	.nv.info,"",@"SHT_CUDA_INFO"
	.align	4


	//----- nvinfo : EIATTR_REGCOUNT
	.align		4
        /*0000*/ 	.byte	0x04, 0x2f
        /*0002*/ 	.short	(.L_2 - .L_1)
	.align		4
.L_1:
        /*0004*/ 	.word	index@(_Z13cudaMatrixAddPfS_S_ii)
        /*0008*/ 	.word	0x00000018


	//----- nvinfo : EIATTR_FRAME_SIZE
	.align		4
.L_2:
        /*000c*/ 	.byte	0x04, 0x11
        /*000e*/ 	.short	(.L_4 - .L_3)
	.align		4
.L_3:
        /*0010*/ 	.word	index@(_Z13cudaMatrixAddPfS_S_ii)
        /*0014*/ 	.word	0x00000000


	//----- nvinfo : EIATTR_REGCOUNT
	.align		4
.L_4:
        /*0018*/ 	.byte	0x04, 0x2f
        /*001a*/ 	.short	(.L_6 - .L_5)
	.align		4
.L_5:
        /*001c*/ 	.word	index@(_Z14cudaMatrixMultPfS_S_i)
        /*0020*/ 	.word	0x00000020


	//----- nvinfo : EIATTR_FRAME_SIZE
	.align		4
.L_6:
        /*0024*/ 	.byte	0x04, 0x11
        /*0026*/ 	.short	(.L_8 - .L_7)
	.align		4
.L_7:
        /*0028*/ 	.word	index@(_Z14cudaMatrixMultPfS_S_i)
        /*002c*/ 	.word	0x00000000


	//----- nvinfo : EIATTR_MIN_STACK_SIZE
	.align		4
.L_8:
        /*0030*/ 	.byte	0x04, 0x12
        /*0032*/ 	.short	(.L_10 - .L_9)
	.align		4
.L_9:
        /*0034*/ 	.word	index@(_Z14cudaMatrixMultPfS_S_i)
        /*0038*/ 	.word	0x00000000


	//----- nvinfo : EIATTR_MIN_STACK_SIZE
	.align		4
.L_10:
        /*003c*/ 	.byte	0x04, 0x12
        /*003e*/ 	.short	(.L_12 - .L_11)
	.align		4
.L_11:
        /*0040*/ 	.word	index@(_Z13cudaMatrixAddPfS_S_ii)
        /*0044*/ 	.word	0x00000000
.L_12:


//--------------------- .nv.compat                --------------------------
	.section	.nv.compat,"",@"SHT_CUDA_COMPAT_INFO"
	.align	4
        /*0000*/ 	.byte	0x02, 0x09, 0x00, 0x00, 0x02, 0x02, 0x01, 0x00, 0x02, 0x05, 0x05, 0x00, 0x03, 0x07, 0x01, 0x01
        /*0010*/ 	.byte	0x02, 0x03, 0x00, 0x00, 0x02, 0x06, 0x01, 0x00, 0x04, 0x0b, 0x08, 0x00, 0x09, 0x00, 0x00, 0x00
        /*0020*/ 	.byte	0x00, 0x00, 0x00, 0x00


//--------------------- .nv.info._Z14cudaMatrixMultPfS_S_i --------------------------
	.section	.nv.info._Z14cudaMatrixMultPfS_S_i,"",@"SHT_CUDA_INFO"
	.sectionflags	@""
	.align	4


	//----- nvinfo : EIATTR_CUDA_API_VERSION
	.align		4
        /*0000*/ 	.byte	0x04, 0x37
        /*0002*/ 	.short	(.L_14 - .L_13)
.L_13:
        /*0004*/ 	.word	0x00000082


	//----- nvinfo : EIATTR_KPARAM_INFO
	.align		4
.L_14:
        /*0008*/ 	.byte	0x04, 0x17
        /*000a*/ 	.short	(.L_16 - .L_15)
.L_15:
        /*000c*/ 	.word	0x00000000
        /*0010*/ 	.short	0x0003
        /*0012*/ 	.short	0x0018
        /*0014*/ 	.byte	0x00, 0xf0, 0x11, 0x00


	//----- nvinfo : EIATTR_KPARAM_INFO
	.align		4
.L_16:
        /*0018*/ 	.byte	0x04, 0x17
        /*001a*/ 	.short	(.L_18 - .L_17)
.L_17:
        /*001c*/ 	.word	0x00000000
        /*0020*/ 	.short	0x0002
        /*0022*/ 	.short	0x0010
        /*0024*/ 	.byte	0x00, 0xf5, 0x21, 0x00


	//----- nvinfo : EIATTR_KPARAM_INFO
	.align		4
.L_18:
        /*0028*/ 	.byte	0x04, 0x17
        /*002a*/ 	.short	(.L_20 - .L_19)
.L_19:
        /*002c*/ 	.word	0x00000000
        /*0030*/ 	.short	0x0001
        /*0032*/ 	.short	0x0008
        /*0034*/ 	.byte	0x00, 0xf5, 0x21, 0x00


	//----- nvinfo : EIATTR_KPARAM_INFO
	.align		4
.L_20:
        /*0038*/ 	.byte	0x04, 0x17
        /*003a*/ 	.short	(.L_22 - .L_21)
.L_21:
        /*003c*/ 	.word	0x00000000
        /*0040*/ 	.short	0x0000
        /*0042*/ 	.short	0x0000
        /*0044*/ 	.byte	0x00, 0xf5, 0x21, 0x00


	//----- nvinfo : EIATTR_SPARSE_MMA_MASK
	.align		4
.L_22:
        /*0048*/ 	.byte	0x03, 0x50
        /*004a*/ 	.short	0x0000


	//----- nvinfo : EIATTR_MAXREG_COUNT
	.align		4
        /*004c*/ 	.byte	0x03, 0x1b
        /*004e*/ 	.short	0x00ff


	//----- nvinfo : EIATTR_MERCURY_ISA_VERSION
	.align		4
        /*0050*/ 	.byte	0x03, 0x5f
        /*0052*/ 	.short	0x0101


	//----- nvinfo : EIATTR_VRC_CTA_INIT_COUNT
	.align		4
        /*0054*/ 	.byte	0x02, 0x4a
	.zero		1
	.zero		1


	//----- nvinfo : EIATTR_EXIT_INSTR_OFFSETS
	.align		4
        /*0058*/ 	.byte	0x04, 0x1c
        /*005a*/ 	.short	(.L_24 - .L_23)


	//   ....[0]....
.L_23:
        /*005c*/ 	.word	0x00000060


	//   ....[1]....
        /*0060*/ 	.word	0x00000960


	//----- nvinfo : EIATTR_CBANK_PARAM_SIZE
	.align		4
.L_24:
        /*0064*/ 	.byte	0x03, 0x19
        /*0066*/ 	.short	0x001c


	//----- nvinfo : EIATTR_PARAM_CBANK
	.align		4
        /*0068*/ 	.byte	0x04, 0x0a
        /*006a*/ 	.short	(.L_26 - .L_25)
	.align		4
.L_25:
        /*006c*/ 	.word	index@(.nv.constant0._Z14cudaMatrixMultPfS_S_i)
        /*0070*/ 	.short	0x0380
        /*0072*/ 	.short	0x001c


	//----- nvinfo : EIATTR_SW_WAR
	.align		4
.L_26:
        /*0074*/ 	.byte	0x04, 0x36
        /*0076*/ 	.short	(.L_28 - .L_27)
.L_27:
        /*0078*/ 	.word	0x00000008
.L_28:


//--------------------- .nv.info._Z13cudaMatrixAddPfS_S_ii --------------------------
	.section	.nv.info._Z13cudaMatrixAddPfS_S_ii,"",@"SHT_CUDA_INFO"
	.sectionflags	@""
	.align	4


	//----- nvinfo : EIATTR_CUDA_API_VERSION
	.align		4
        /*0000*/ 	.byte	0x04, 0x37
        /*0002*/ 	.short	(.L_30 - .L_29)
.L_29:
        /*0004*/ 	.word	0x00000082


	//----- nvinfo : EIATTR_KPARAM_INFO
	.align		4
.L_30:
        /*0008*/ 	.byte	0x04, 0x17
        /*000a*/ 	.short	(.L_32 - .L_31)
.L_31:
        /*000c*/ 	.word	0x00000000
        /*0010*/ 	.short	0x0004
        /*0012*/ 	.short	0x001c
        /*0014*/ 	.byte	0x00, 0xf0, 0x11, 0x00


	//----- nvinfo : EIATTR_KPARAM_INFO
	.align		4
.L_32:
        /*0018*/ 	.byte	0x04, 0x17
        /*001a*/ 	.short	(.L_34 - .L_33)
.L_33:
        /*001c*/ 	.word	0x00000000
        /*0020*/ 	.short	0x0003
        /*0022*/ 	.short	0x0018
        /*0024*/ 	.byte	0x00, 0xf0, 0x11, 0x00


	//----- nvinfo : EIATTR_KPARAM_INFO
	.align		4
.L_34:
        /*0028*/ 	.byte	0x04, 0x17
        /*002a*/ 	.short	(.L_36 - .L_35)
.L_35:
        /*002c*/ 	.word	0x00000000
        /*0030*/ 	.short	0x0002
        /*0032*/ 	.short	0x0010
        /*0034*/ 	.byte	0x00, 0xf5, 0x21, 0x00


	//----- nvinfo : EIATTR_KPARAM_INFO
	.align		4
.L_36:
        /*0038*/ 	.byte	0x04, 0x17
        /*003a*/ 	.short	(.L_38 - .L_37)
.L_37:
        /*003c*/ 	.word	0x00000000
        /*0040*/ 	.short	0x0001
        /*0042*/ 	.short	0x0008
        /*0044*/ 	.byte	0x00, 0xf5, 0x21, 0x00


	//----- nvinfo : EIATTR_KPARAM_INFO
	.align		4
.L_38:
        /*0048*/ 	.byte	0x04, 0x17
        /*004a*/ 	.short	(.L_40 - .L_39)
.L_39:
        /*004c*/ 	.word	0x00000000
        /*0050*/ 	.short	0x0000
        /*0052*/ 	.short	0x0000
        /*0054*/ 	.byte	0x00, 0xf5, 0x21, 0x00


	//----- nvinfo : EIATTR_SPARSE_MMA_MASK
	.align		4
.L_40:
        /*0058*/ 	.byte	0x03, 0x50
        /*005a*/ 	.short	0x0000


	//----- nvinfo : EIATTR_MAXREG_COUNT
	.align		4
        /*005c*/ 	.byte	0x03, 0x1b
        /*005e*/ 	.short	0x00ff


	//----- nvinfo : EIATTR_EXTERNS
	.align		4
        /*0060*/ 	.byte	0x04, 0x0f
        /*0062*/ 	.short	(.L_42 - .L_41)


	//   ....[0]....
	.align		4
.L_41:
        /*0064*/ 	.word	index@(vprintf)


	//----- nvinfo : EIATTR_MERCURY_ISA_VERSION
	.align		4
.L_42:
        /*0068*/ 	.byte	0x03, 0x5f
        /*006a*/ 	.short	0x0101


	//----- nvinfo : EIATTR_VRC_CTA_INIT_COUNT
	.align		4
        /*006c*/ 	.byte	0x02, 0x4a
	.zero		1
	.zero		1


	//----- nvinfo : EIATTR_SYSCALL_OFFSETS
	.align		4
        /*0070*/ 	.byte	0x04, 0x46
        /*0072*/ 	.short	(.L_44 - .L_43)


	//   ....[0]....
.L_43:
        /*0074*/ 	.word	0x00000170


	//----- nvinfo : EIATTR_EXIT_INSTR_OFFSETS
	.align		4
.L_44:
        /*0078*/ 	.byte	0x04, 0x1c
        /*007a*/ 	.short	(.L_46 - .L_45)


	//   ....[0]....
.L_45:
        /*007c*/ 	.word	0x00000180


	//----- nvinfo : EIATTR_CBANK_PARAM_SIZE
	.align		4
.L_46:
        /*0080*/ 	.byte	0x03, 0x19
        /*0082*/ 	.short	0x0020


	//----- nvinfo : EIATTR_PARAM_CBANK
	.align		4
        /*0084*/ 	.byte	0x04, 0x0a
        /*0086*/ 	.short	(.L_48 - .L_47)
	.align		4
.L_47:
        /*0088*/ 	.word	index@(.nv.constant0._Z13cudaMatrixAddPfS_S_ii)
        /*008c*/ 	.short	0x0380
        /*008e*/ 	.short	0x0020


	//----- nvinfo : EIATTR_SW_WAR
	.align		4
.L_48:
        /*0090*/ 	.byte	0x04, 0x36
        /*0092*/ 	.short	(.L_50 - .L_49)
.L_49:
        /*0094*/ 	.word	0x00000008
.L_50:


//--------------------- .nv.callgraph             --------------------------
	.section	.nv.callgraph,"",@"SHT_CUDA_CALLGRAPH"
	.align	4
	.sectionentsize	8
	.align		4
        /*0000*/ 	.word	0x00000000
	.align		4
        /*0004*/ 	.word	0xffffffff
	.align		4
        /*0008*/ 	.word	index@(_Z13cudaMatrixAddPfS_S_ii)
	.align		4
        /*000c*/ 	.word	index@(vprintf)
	.align		4
        /*0010*/ 	.word	0x00000000
	.align		4
        /*0014*/ 	.word	0xfffffffe
	.align		4
        /*0018*/ 	.word	0x00000000
	.align		4
        /*001c*/ 	.word	0xfffffffd
	.align		4
        /*0020*/ 	.word	0x00000000
	.align		4
        /*0024*/ 	.word	0xfffffffc


//--------------------- .nv.constant4             --------------------------
	.section	.nv.constant4,"a",@progbits
	.align	8
	.align		8
.nv.constant4:
        /*0000*/ 	.dword	$str
	.align		8
        /*0008*/ 	.dword	vprintf


//--------------------- .text._Z14cudaMatrixMultPfS_S_i --------------------------
	.section	.text._Z14cudaMatrixMultPfS_S_i,"ax",@progbits
	.align	128
        .global         _Z14cudaMatrixMultPfS_S_i
        .type           _Z14cudaMatrixMultPfS_S_i,@function
        .size           _Z14cudaMatrixMultPfS_S_i,(.L_x_7 - _Z14cudaMatrixMultPfS_S_i)
        .other          _Z14cudaMatrixMultPfS_S_i,@"STO_CUDA_ENTRY STV_DEFAULT"
_Z14cudaMatrixMultPfS_S_i:
.text._Z14cudaMatrixMultPfS_S_i:
[----:B------:R-:W-:Y:S01]  /*0000*/  LDC R1, c[0x0][0x37c] ;  /* 0x0000df00ff017b82 */ /* 0x000fe20000000800 */
[----:B------:R-:W0:Y:S07]  /*0010*/  S2R R2, SR_TID.X ;  /* 0x0000000000027919 */ /* 0x000e2e0000002100 */
[----:B------:R-:W0:Y:S08]  /*0020*/  S2UR UR4, SR_CTAID.X ;  /* 0x00000000000479c3 */ /* 0x000e300000002500 */
[----:B------:R-:W1:Y:S01]  /*0030*/  LDC R15, c[0x0][0x398] ;  /* 0x0000e600ff0f7b82 */ /* 0x000e620000000800 */
[----:B0-----:R-:W-:-:S04]  /*0040*/  VIMNMX R0, PT, PT, R2, UR4, !PT ;  /* 0x0000000402007c48 */ /* 0x001fc8000ffe0100 */
[----:B-1----:R-:W-:-:S13]  /*0050*/  ISETP.GE.AND P0, PT, R0, R15, PT ;  /* 0x0000000f0000720c */ /* 0x002fda0003f06270 */
[----:B------:R-:W-:Y:S05]  /*0060*/  @P0 EXIT ;  /* 0x000000000000094d */ /* 0x000fea0003800000 */
[C---:B------:R-:W-:Y:S01]  /*0070*/  IADD3 R0, PT, PT, R15.reuse, -0x1, RZ ;  /* 0xffffffff0f007810 */ /* 0x040fe20007ffe0ff */
[----:B------:R-:W0:Y:S01]  /*0080*/  LDCU.64 UR6, c[0x0][0x358] ;  /* 0x00006b00ff0677ac */ /* 0x000e220008000a00 */
[----:B------:R-:W-:Y:S01]  /*0090*/  LOP3.LUT R27, R15, 0x7, RZ, 0xc0, !PT ;  /* 0x000000070f1b7812 */ /* 0x000fe200078ec0ff */
[----:B------:R-:W-:Y:S01]  /*00a0*/  HFMA2 R14, -RZ, RZ, 0, 0 ;  /* 0x00000000ff0e7431 */ /* 0x000fe200000001ff */
[----:B------:R-:W-:Y:S01]  /*00b0*/  ISETP.GE.U32.AND P1, PT, R0, 0x7, PT ;  /* 0x000000070000780c */ /* 0x000fe20003f26070 */
[----:B------:R-:W-:Y:S01]  /*00c0*/  IMAD R0, R2, R15, RZ ;  /* 0x0000000f02007224 */ /* 0x000fe200078e02ff */
[----:B------:R-:W-:Y:S02]  /*00d0*/  ISETP.NE.AND P0, PT, R27, RZ, PT ;  /* 0x000000ff1b00720c */ /* 0x000fe40003f05270 */
[----:B------:R-:W-:-:S09]  /*00e0*/  MOV R19, RZ ;  /* 0x000000ff00137202 */ /* 0x000fd20000000f00 */
[----:B------:R-:W-:Y:S05]  /*00f0*/  @!P1 BRA `(.L_x_0) ;  /* 0x0000000000f49947 */ /* 0x000fea0003800000 */
[----:B------:R-:W-:Y:S01]  /*0100*/  LOP3.LUT R14, R15, 0xfffffff8, RZ, 0xc0, !PT ;  /* 0xfffffff80f0e7812 */ /* 0x000fe200078ec0ff */
[----:B------:R-:W-:Y:S01]  /*0110*/  IMAD.MOV.U32 R16, RZ, RZ, R0 ;  /* 0x000000ffff107224 */ /* 0x000fe200078e0000 */
[----:B------:R-:W-:Y:S02]  /*0120*/  MOV R19, RZ ;  /* 0x000000ff00137202 */ /* 0x000fe40000000f00 */
[----:B------:R-:W-:Y:S02]  /*0130*/  MOV R18, UR4 ;  /* 0x0000000400127c02 */ /* 0x000fe40008000f00 */
[----:B------:R-:W-:-:S07]  /*0140*/  IADD3 R17, PT, PT, -R14, RZ, RZ ;  /* 0x000000ff0e117210 */ /* 0x000fce0007ffe1ff */
.L_x_1:
[----:B-1----:R-:W1:Y:S08]  /*0150*/  LDC.64 R2, c[0x0][0x380] ;  /* 0x0000e000ff027b82 */ /* 0x002e700000000a00 */
[----:B--2---:R-:W2:Y:S01]  /*0160*/  LDC.64 R10, c[0x0][0x388] ;  /* 0x0000e200ff0a7b82 */ /* 0x004ea20000000a00 */
[----:B-1----:R-:W-:-:S05]  /*0170*/  IMAD.WIDE R2, R16, 0x4, R2 ;  /* 0x0000000410027825 */ /* 0x002fca00078e0202 */
[----:B0-----:R-:W3:Y:S01]  /*0180*/  LDG.E R21, desc[UR6][R2.64] ;  /* 0x0000000602157981 */ /* 0x001ee2000c1e1900 */
[----:B--2---:R-:W-:-:S03]  /*0190*/  IMAD.WIDE R10, R18, 0x4, R10 ;  /* 0x00000004120a7825 */ /* 0x004fc600078e020a */
[----:B------:R-:W2:Y:S04]  /*01a0*/  LDG.E R23, desc[UR6][R2.64+0x4] ;  /* 0x0000040602177981 */ /* 0x000ea8000c1e1900 */
[----:B------:R0:W3:Y:S01]  /*01b0*/  LDG.E R20, desc[UR6][R10.64] ;  /* 0x000000060a147981 */ /* 0x0000e2000c1e1900 */
[----:B------:R-:W-:-:S03]  /*01c0*/  IMAD.WIDE R12, R15, 0x4, R10 ;  /* 0x000000040f0c7825 */ /* 0x000fc600078e020a */
[----:B------:R-:W4:Y:S04]  /*01d0*/  LDG.E R25, desc[UR6][R2.64+0x8] ;  /* 0x0000080602197981 */ /* 0x000f28000c1e1900 */
[----:B------:R1:W2:Y:S01]  /*01e0*/  LDG.E R22, desc[UR6][R12.64] ;  /* 0x000000060c167981 */ /* 0x0002a2000c1e1900 */
[----:B------:R-:W-:-:S03]  /*01f0*/  IMAD.WIDE R4, R15, 0x4, R12 ;  /* 0x000000040f047825 */ /* 0x000fc600078e020c */
[----:B------:R-:W5:Y:S04]  /*0200*/  LDG.E R26, desc[UR6][R2.64+0xc] ;  /* 0x00000c06021a7981 */ /* 0x000f68000c1e1900 */
[----:B------:R1:W4:Y:S01]  /*0210*/  LDG.E R24, desc[UR6][R4.64] ;  /* 0x0000000604187981 */ /* 0x000322000c1e1900 */
[----:B------:R-:W-:-:S03]  /*0220*/  IMAD.WIDE R6, R15, 0x4, R4 ;  /* 0x000000040f067825 */ /* 0x000fc600078e0204 */
[----:B------:R-:W5:Y:S04]  /*0230*/  LDG.E R28, desc[UR6][R2.64+0x10] ;  /* 0x00001006021c7981 */ /* 0x000f68000c1e1900 */
[----:B------:R-:W5:Y:S01]  /*0240*/  LDG.E R29, desc[UR6][R6.64] ;  /* 0x00000006061d7981 */ /* 0x000f62000c1e1900 */
[----:B------:R-:W-:-:S05]  /*0250*/  IMAD.WIDE R8, R15, 0x4, R6 ;  /* 0x000000040f087825 */ /* 0x000fca00078e0206 */
[----:B------:R-:W5:Y:S01]  /*0260*/  LDG.E R7, desc[UR6][R8.64] ;  /* 0x0000000608077981 */ /* 0x000f62000c1e1900 */
[----:B0-----:R-:W-:-:S03]  /*0270*/  IMAD.WIDE R10, R15, 0x4, R8 ;  /* 0x000000040f0a7825 */ /* 0x001fc600078e0208 */
[----:B------:R-:W5:Y:S04]  /*0280*/  LDG.E R6, desc[UR6][R2.64+0x14] ;  /* 0x0000140602067981 */ /* 0x000f68000c1e1900 */
[----:B------:R-:W5:Y:S01]  /*0290*/  LDG.E R9, desc[UR6][R10.64] ;  /* 0x000000060a097981 */ /* 0x000f62000c1e1900 */
[----:B-1----:R-:W-:-:S03]  /*02a0*/  IMAD.WIDE R12, R15, 0x4, R10 ;  /* 0x000000040f0c7825 */ /* 0x002fc600078e020a */
[----:B------:R-:W5:Y:S04]  /*02b0*/  LDG.E R8, desc[UR6][R2.64+0x18] ;  /* 0x0000180602087981 */ /* 0x000f68000c1e1900 */
[----:B------:R-:W5:Y:S01]  /*02c0*/  LDG.E R11, desc[UR6][R12.64] ;  /* 0x000000060c0b7981 */ /* 0x000f62000c1e1900 */
[----:B------:R-:W-:-:S03]  /*02d0*/  IMAD.WIDE R4, R15, 0x4, R12 ;  /* 0x000000040f047825 */ /* 0x000fc600078e020c */
[----:B------:R0:W5:Y:S04]  /*02e0*/  LDG.E R10, desc[UR6][R2.64+0x1c] ;  /* 0x00001c06020a7981 */ /* 0x000168000c1e1900 */
[----:B------:R-:W5:Y:S01]  /*02f0*/  LDG.E R5, desc[UR6][R4.64] ;  /* 0x0000000604057981 */ /* 0x000f62000c1e1900 */
[----:B------:R-:W-:Y:S02]  /*0300*/  I2FP.F32.S32 R19, R19 ;  /* 0x0000001300137245 */ /* 0x000fe40000201400 */
[----:B------:R-:W-:-:S04]  /*0310*/  IADD3 R17, PT, PT, R17, 0x8, RZ ;  /* 0x0000000811117810 */ /* 0x000fc80007ffe0ff */
[----:B------:R-:W-:Y:S01]  /*0320*/  ISETP.NE.AND P1, PT, R17, RZ, PT ;  /* 0x000000ff1100720c */ /* 0x000fe20003f25270 */
[----:B------:R-:W-:Y:S01]  /*0330*/  VIADD R16, R16, 0x8 ;  /* 0x0000000810107836 */ /* 0x000fe20000000000 */
[----:B------:R-:W-:Y:S01]  /*0340*/  LEA R18, R15, R18, 0x3 ;  /* 0x000000120f127211 */ /* 0x000fe200078e18ff */
[----:B---3--:R-:W-:-:S06]  /*0350*/  FFMA R19, R21, R20, R19 ;  /* 0x0000001415137223 */ /* 0x008fcc0000000013 */
[----:B------:R-:W1:Y:S02]  /*0360*/  F2I.TRUNC.NTZ R19, R19 ;  /* 0x0000001300137305 */ /* 0x000e64000020f100 */
[----:B-1----:R-:W-:-:S05]  /*0370*/  I2FP.F32.S32 R20, R19 ;  /* 0x0000001300147245 */ /* 0x002fca0000201400 */
[----:B--2---:R-:W-:-:S06]  /*0380*/  FFMA R20, R23, R22, R20 ;  /* 0x0000001617147223 */ /* 0x004fcc0000000014 */
[----:B------:R-:W1:Y:S02]  /*0390*/  F2I.TRUNC.NTZ R20, R20 ;  /* 0x0000001400147305 */ /* 0x000e64000020f100 */
[----:B-1----:R-:W-:-:S05]  /*03a0*/  I2FP.F32.S32 R22, R20 ;  /* 0x0000001400167245 */ /* 0x002fca0000201400 */
[----:B----4-:R-:W-:-:S06]  /*03b0*/  FFMA R22, R25, R24, R22 ;  /* 0x0000001819167223 */ /* 0x010fcc0000000016 */
[----:B------:R-:W0:Y:S02]  /*03c0*/  F2I.TRUNC.NTZ R22, R22 ;  /* 0x0000001600167305 */ /* 0x000e24000020f100 */
[----:B0-----:R-:W-:-:S05]  /*03d0*/  I2FP.F32.S32 R3, R22 ;  /* 0x0000001600037245 */ /* 0x001fca0000201400 */
[----:B-----5:R-:W-:-:S06]  /*03e0*/  FFMA R3, R26, R29, R3 ;  /* 0x0000001d1a037223 */ /* 0x020fcc0000000003 */
[----:B------:R-:W0:Y:S02]  /*03f0*/  F2I.TRUNC.NTZ R3, R3 ;  /* 0x0000000300037305 */ /* 0x000e24000020f100 */
[----:B0-----:R-:W-:-:S05]  /*0400*/  I2FP.F32.S32 R13, R3 ;  /* 0x00000003000d7245 */ /* 0x001fca0000201400 */
[----:B------:R-:W-:-:S06]  /*0410*/  FFMA R7, R28, R7, R13 ;  /* 0x000000071c077223 */ /* 0x000fcc000000000d */
        /* <DEDUP_REMOVED lines=8> */
[----:B------:R-:W-:-:S04]  /*04a0*/  FFMA R5, R10, R5, R9 ;  /* 0x000000050a057223 */ /* 0x000fc80000000009 */
[----:B------:R1:W2:Y:S01]  /*04b0*/  F2I.TRUNC.NTZ R19, R5 ;  /* 0x0000000500137305 */ /* 0x0002a2000020f100 */
[----:B------:R-:W-:Y:S05]  /*04c0*/  @P1 BRA `(.L_x_1) ;  /* 0xfffffffc00201947 */ /* 0x000fea000383ffff */
.L_x_0:
[----:B------:R-:W-:Y:S05]  /*04d0*/  @!P0 BRA `(.L_x_2) ;  /* 0x00000004000c8947 */ /* 0x000fea0003800000 */
[----:B------:R-:W-:Y:S02]  /*04e0*/  ISETP.GE.U32.AND P0, PT, R27, 0x4, PT ;  /* 0x000000041b00780c */ /* 0x000fe40003f06070 */
[----:B------:R-:W-:-:S04]  /*04f0*/  LOP3.LUT R16, R15, 0x3, RZ, 0xc0, !PT ;  /* 0x000000030f107812 */ /* 0x000fc800078ec0ff */
[----:B------:R-:W-:-:S07]  /*0500*/  ISETP.NE.AND P1, PT, R16, RZ, PT ;  /* 0x000000ff1000720c */ /* 0x000fce0003f25270 */
[----:B------:R-:W-:Y:S06]  /*0510*/  @!P0 BRA `(.L_x_3) ;  /* 0x0000000000788947 */ /* 0x000fec0003800000 */
[----:B------:R-:W3:Y:S01]  /*0520*/  LDC.64 R2, c[0x0][0x380] ;  /* 0x0000e000ff027b82 */ /* 0x000ee20000000a00 */
[----:B------:R-:W-:Y:S01]  /*0530*/  IADD3 R7, PT, PT, R0, R14, RZ ;  /* 0x0000000e00077210 */ /* 0x000fe20007ffe0ff */
[----:B------:R-:W-:-:S06]  /*0540*/  IMAD R9, R14, R15, UR4 ;  /* 0x000000040e097e24 */ /* 0x000fcc000f8e020f */
[----:B-1----:R-:W1:Y:S01]  /*0550*/  LDC.64 R4, c[0x0][0x388] ;  /* 0x0000e200ff047b82 */ /* 0x002e620000000a00 */
[----:B---3--:R-:W-:-:S05]  /*0560*/  IMAD.WIDE R2, R7, 0x4, R2 ;  /* 0x0000000407027825 */ /* 0x008fca00078e0202 */
[----:B0-----:R-:W3:Y:S01]  /*0570*/  LDG.E R12, desc[UR6][R2.64] ;  /* 0x00000006020c7981 */ /* 0x001ee2000c1e1900 */
[----:B-1----:R-:W-:-:S03]  /*0580*/  IMAD.WIDE R4, R9, 0x4, R4 ;  /* 0x0000000409047825 */ /* 0x002fc600078e0204 */
[----:B------:R-:W4:Y:S04]  /*0590*/  LDG.E R17, desc[UR6][R2.64+0x4] ;  /* 0x0000040602117981 */ /* 0x000f28000c1e1900 */
[----:B------:R-:W3:Y:S01]  /*05a0*/  LDG.E R13, desc[UR6][R4.64] ;  /* 0x00000006040d7981 */ /* 0x000ee2000c1e1900 */
[----:B------:R-:W-:-:S03]  /*05b0*/  IMAD.WIDE R6, R15, 0x4, R4 ;  /* 0x000000040f067825 */ /* 0x000fc600078e0204 */
[----:B------:R-:W5:Y:S04]  /*05c0*/  LDG.E R20, desc[UR6][R2.64+0x8] ;  /* 0x0000080602147981 */ /* 0x000f68000c1e1900 */
[----:B------:R-:W4:Y:S01]  /*05d0*/  LDG.E R18, desc[UR6][R6.64] ;  /* 0x0000000606127981 */ /* 0x000f22000c1e1900 */
[----:B------:R-:W-:-:S03]  /*05e0*/  IMAD.WIDE R8, R15, 0x4, R6 ;  /* 0x000000040f087825 */ /* 0x000fc600078e0206 */
[----:B------:R0:W5:Y:S04]  /*05f0*/  LDG.E R22, desc[UR6][R2.64+0xc] ;  /* 0x00000c0602167981 */ /* 0x000168000c1e1900 */
[----:B------:R-:W5:Y:S01]  /*0600*/  LDG.E R21, desc[UR6][R8.64] ;  /* 0x0000000608157981 */ /* 0x000f62000c1e1900 */
[----:B------:R-:W-:-:S06]  /*0610*/  IMAD.WIDE R10, R15, 0x4, R8 ;  /* 0x000000040f0a7825 */ /* 0x000fcc00078e0208 */
[----:B------:R-:W5:Y:S01]  /*0620*/  LDG.E R11, desc[UR6][R10.64] ;  /* 0x000000060a0b7981 */ /* 0x000f62000c1e1900 */
[----:B--2---:R-:W-:Y:S02]  /*0630*/  I2FP.F32.S32 R19, R19 ;  /* 0x0000001300137245 */ /* 0x004fe40000201400 */
[----:B------:R-:W-:-:S03]  /*0640*/  IADD3 R14, PT, PT, R14, 0x4, RZ ;  /* 0x000000040e0e7810 */ /* 0x000fc60007ffe0ff */
[----:B---3--:R-:W-:-:S06]  /*0650*/  FFMA R12, R12, R13, R19 ;  /* 0x0000000d0c0c7223 */ /* 0x008fcc0000000013 */
[----:B------:R-:W1:Y:S02]  /*0660*/  F2I.TRUNC.NTZ R12, R12 ;  /* 0x0000000c000c7305 */ /* 0x000e64000020f100 */
[----:B-1----:R-:W-:-:S05]  /*0670*/  I2FP.F32.S32 R4, R12 ;  /* 0x0000000c00047245 */ /* 0x002fca0000201400 */
[----:B----4-:R-:W-:-:S06]  /*0680*/  FFMA R4, R17, R18, R4 ;  /* 0x0000001211047223 */ /* 0x010fcc0000000004 */
[----:B------:R-:W1:Y:S02]  /*0690*/  F2I.TRUNC.NTZ R4, R4 ;  /* 0x0000000400047305 */ /* 0x000e64000020f100 */
[----:B-1----:R-:W-:-:S05]  /*06a0*/  I2FP.F32.S32 R5, R4 ;  /* 0x0000000400057245 */ /* 0x002fca0000201400 */
[----:B-----5:R-:W-:-:S06]  /*06b0*/  FFMA R5, R20, R21, R5 ;  /* 0x0000001514057223 */ /* 0x020fcc0000000005 */
[----:B------:R-:W0:Y:S02]  /*06c0*/  F2I.TRUNC.NTZ R5, R5 ;  /* 0x0000000500057305 */ /* 0x000e24000020f100 */
[----:B0-----:R-:W-:-:S05]  /*06d0*/  I2FP.F32.S32 R3, R5 ;  /* 0x0000000500037245 */ /* 0x001fca0000201400 */
[----:B------:R-:W-:-:S04]  /*06e0*/  FFMA R3, R22, R11, R3 ;  /* 0x0000000b16037223 */ /* 0x000fc80000000003 */
[----:B------:R3:W4:Y:S03]  /*06f0*/  F2I.TRUNC.NTZ R19, R3 ;  /* 0x0000000300137305 */ /* 0x000726000020f100 */
.L_x_3:
[----:B------:R-:W-:Y:S05]  /*0700*/  @!P1 BRA `(.L_x_2) ;  /* 0x0000000000809947 */ /* 0x000fea0003800000 */
[----:B---3--:R-:W3:Y:S01]  /*0710*/  LDC.64 R2, c[0x0][0x380] ;  /* 0x0000e000ff027b82 */ /* 0x008ee20000000a00 */
[----:B------:R-:W-:-:S07]  /*0720*/  ISETP.NE.AND P0, PT, R16, 0x1, PT ;  /* 0x000000011000780c */ /* 0x000fce0003f05270 */
[----:B-1----:R-:W1:Y:S06]  /*0730*/  LDC.64 R4, c[0x0][0x388] ;  /* 0x0000e200ff047b82 */ /* 0x002e6c0000000a00 */
[----:B------:R-:W-:Y:S02]  /*0740*/  @P0 IMAD.IADD R7, R0, 0x1, R14 ;  /* 0x0000000100070824 */ /* 0x000fe400078e020e */
[----:B------:R-:W-:Y:S02]  /*0750*/  @P0 IMAD R9, R14, R15, UR4 ;  /* 0x000000040e090e24 */ /* 0x000fe4000f8e020f */
[----:B---3--:R-:W-:Y:S01]  /*0760*/  @P0 IMAD.WIDE R6, R7, 0x4, R2 ;  /* 0x0000000407060825 */ /* 0x008fe200078e0202 */
[----:B------:R-:W-:Y:S01]  /*0770*/  LOP3.LUT R12, R15, 0x1, RZ, 0xc0, !PT ;  /* 0x000000010f0c7812 */ /* 0x000fe200078ec0ff */
[----:B------:R-:W3:Y:S03]  /*0780*/  LDC.64 R2, c[0x0][0x388] ;  /* 0x0000e200ff027b82 */ /* 0x000ee60000000a00 */
[----:B0-----:R-:W5:Y:S01]  /*0790*/  @P0 LDG.E R16, desc[UR6][R6.64] ;  /* 0x0000000606100981 */ /* 0x001f62000c1e1900 */
[----:B-1----:R-:W-:-:S04]  /*07a0*/  @P0 IMAD.WIDE R8, R9, 0x4, R4 ;  /* 0x0000000409080825 */ /* 0x002fc800078e0204 */
[----:B------:R-:W0:Y:S01]  /*07b0*/  LDC.64 R4, c[0x0][0x380] ;  /* 0x0000e000ff047b82 */ /* 0x000e220000000a00 */
[----:B------:R2:W5:Y:S01]  /*07c0*/  @P0 LDG.E R17, desc[UR6][R8.64] ;  /* 0x0000000608110981 */ /* 0x000562000c1e1900 */
[----:B------:R-:W-:Y:S01]  /*07d0*/  @P0 IMAD.WIDE R10, R15, 0x4, R8 ;  /* 0x000000040f0a0825 */ /* 0x000fe200078e0208 */
[----:B------:R-:W-:Y:S02]  /*07e0*/  ISETP.NE.U32.AND P1, PT, R12, 0x1, PT ;  /* 0x000000010c00780c */ /* 0x000fe40003f25070 */
[----:B------:R1:W5:Y:S04]  /*07f0*/  @P0 LDG.E R12, desc[UR6][R6.64+0x4] ;  /* 0x00000406060c0981 */ /* 0x000368000c1e1900 */
[----:B------:R-:W5:Y:S01]  /*0800*/  @P0 LDG.E R11, desc[UR6][R10.64] ;  /* 0x000000060a0b0981 */ /* 0x000f62000c1e1900 */
[----:B------:R-:W-:-:S06]  /*0810*/  @P0 IADD3 R14, PT, PT, R14, 0x2, RZ ;  /* 0x000000020e0e0810 */ /* 0x000fcc0007ffe0ff */
[----:B------:R-:W-:Y:S01]  /*0820*/  @!P1 IADD3 R13, PT, PT, R0, R14, RZ ;  /* 0x0000000e000d9210 */ /* 0x000fe20007ffe0ff */
[----:B------:R-:W-:-:S04]  /*0830*/  @!P1 IMAD R15, R14, R15, UR4 ;  /* 0x000000040e0f9e24 */ /* 0x000fc8000f8e020f */
[----:B---3--:R-:W-:-:S04]  /*0840*/  @!P1 IMAD.WIDE R2, R15, 0x4, R2 ;  /* 0x000000040f029825 */ /* 0x008fc800078e0202 */
[----:B0-----:R-:W-:Y:S02]  /*0850*/  @!P1 IMAD.WIDE R4, R13, 0x4, R4 ;  /* 0x000000040d049825 */ /* 0x001fe400078e0204 */
[----:B------:R-:W3:Y:S04]  /*0860*/  @!P1 LDG.E R3, desc[UR6][R2.64] ;  /* 0x0000000602039981 */ /* 0x000ee8000c1e1900 */
[----:B------:R-:W3:Y:S01]  /*0870*/  @!P1 LDG.E R4, desc[UR6][R4.64] ;  /* 0x0000000604049981 */ /* 0x000ee2000c1e1900 */
[----:B--2-4-:R-:W-:-:S05]  /*0880*/  @P0 I2FP.F32.S32 R9, R19 ;  /* 0x0000001300090245 */ /* 0x014fca0000201400 */
[----:B-----5:R-:W-:-:S06]  /*0890*/  @P0 FFMA R9, R16, R17, R9 ;  /* 0x0000001110090223 */ /* 0x020fcc0000000009 */
[----:B------:R-:W1:Y:S02]  /*08a0*/  @P0 F2I.TRUNC.NTZ R9, R9 ;  /* 0x0000000900090305 */ /* 0x000e64000020f100 */
[----:B-1----:R-:W-:-:S05]  /*08b0*/  @P0 I2FP.F32.S32 R7, R9 ;  /* 0x0000000900070245 */ /* 0x002fca0000201400 */
[----:B------:R-:W-:-:S04]  /*08c0*/  @P0 FFMA R7, R12, R11, R7 ;  /* 0x0000000b0c070223 */ /* 0x000fc80000000007 */
[----:B------:R-:W0:Y:S02]  /*08d0*/  @P0 F2I.TRUNC.NTZ R19, R7 ;  /* 0x0000000700130305 */ /* 0x000e24000020f100 */
[----:B0-----:R-:W-:-:S05]  /*08e0*/  @!P1 I2FP.F32.S32 R11, R19 ;  /* 0x00000013000b9245 */ /* 0x001fca0000201400 */
[----:B---3--:R-:W-:-:S04]  /*08f0*/  @!P1 FFMA R6, R4, R3, R11 ;  /* 0x0000000304069223 */ /* 0x008fc8000000000b */
[----:B------:R0:W1:Y:S03]  /*0900*/  @!P1 F2I.TRUNC.NTZ R19, R6 ;  /* 0x0000000600139305 */ /* 0x000066000020f100 */
.L_x_2:
[----:B---3--:R-:W3:Y:S01]  /*0910*/  LDC.64 R2, c[0x0][0x390] ;  /* 0x0000e400ff027b82 */ /* 0x008ee20000000a00 */
[----:B-1----:R-:W-:Y:S02]  /*0920*/  IADD3 R5, PT, PT, R0, UR4, RZ ;  /* 0x0000000400057c10 */ /* 0x002fe4000fffe0ff */
[----:B--2-4-:R-:W-:-:S03]  /*0930*/  I2FP.F32.S32 R19, R19 ;  /* 0x0000001300137245 */ /* 0x014fc60000201400 */
[----:B---3--:R-:W-:-:S05]  /*0940*/  IMAD.WIDE.U32 R2, R5, 0x4, R2 ;  /* 0x0000000405027825 */ /* 0x008fca00078e0002 */
[----:B0-----:R-:W-:Y:S01]  /*0950*/  STG.E desc[UR6][R2.64], R19 ;  /* 0x0000001302007986 */ /* 0x001fe2000c101906 */
[----:B------:R-:W-:Y:S05]  /*0960*/  EXIT ;  /* 0x000000000000794d */ /* 0x000fea0003800000 */
.L_x_4:
[----:B------:R-:W-:-:S00]  /*0970*/  BRA `(.L_x_4) ;  /* 0xfffffffc00fc7947 */ /* 0x000fc0000383ffff */
[----:B------:R-:W-:-:S00]  /*0980*/  NOP ;  /* 0x0000000000007918 */ /* 0x000fc00000000000 */
[----:B------:R-:W-:-:S00]  /*0990*/  NOP ;  /* 0x0000000000007918 */ /* 0x000fc00000000000 */
[----:B------:R-:W-:-:S00]  /*09a0*/  NOP ;  /* 0x0000000000007918 */ /* 0x000fc00000000000 */
[----:B------:R-:W-:-:S00]  /*09b0*/  NOP ;  /* 0x0000000000007918 */ /* 0x000fc00000000000 */
[----:B------:R-:W-:-:S00]  /*09c0*/  NOP ;  /* 0x0000000000007918 */ /* 0x000fc00000000000 */
[----:B------:R-:W-:-:S00]  /*09d0*/  NOP ;  /* 0x0000000000007918 */ /* 0x000fc00000000000 */
[----:B------:R-:W-:-:S00]  /*09e0*/  NOP ;  /* 0x0000000000007918 */ /* 0x000fc00000000000 */
[----:B------:R-:W-:-:S00]  /*09f0*/  NOP ;  /* 0x0000000000007918 */ /* 0x000fc00000000000 */
.L_x_7:


//--------------------- .text._Z13cudaMatrixAddPfS_S_ii --------------------------
	.section	.text._Z13cudaMatrixAddPfS_S_ii,"ax",@progbits
	.align	128
        .global         _Z13cudaMatrixAddPfS_S_ii
        .type           _Z13cudaMatrixAddPfS_S_ii,@function
        .size           _Z13cudaMatrixAddPfS_S_ii,(.L_x_8 - _Z13cudaMatrixAddPfS_S_ii)
        .other          _Z13cudaMatrixAddPfS_S_ii,@"STO_CUDA_ENTRY STV_DEFAULT"
_Z13cudaMatrixAddPfS_S_ii:
.text._Z13cudaMatrixAddPfS_S_ii:
[----:B------:R-:W0:Y:S01]  /*0000*/  LDC R1, c[0x0][0x37c] ;  /* 0x0000df00ff017b82 */ /* 0x000e220000000800 */
[----:B------:R-:W1:Y:S07]  /*0010*/  S2R R5, SR_TID.X ;  /* 0x0000000000057919 */ /* 0x000e6e0000002100 */
[----:B------:R-:W1:Y:S01]  /*0020*/  S2UR UR6, SR_CTAID.X ;  /* 0x00000000000679c3 */ /* 0x000e620000002500 */
[----:B------:R-:W2:Y:S07]  /*0030*/  LDCU.64 UR4, c[0x0][0x358] ;  /* 0x00006b00ff0477ac */ /* 0x000eae0008000a00 */
[----:B------:R-:W1:Y:S08]  /*0040*/  LDC R0, c[0x0][0x398] ;  /* 0x0000e600ff007b82 */ /* 0x000e700000000800 */
[----:B------:R-:W3:Y:S08]  /*0050*/  LDC.64 R8, c[0x0][0x388] ;  /* 0x0000e200ff087b82 */ /* 0x000ef00000000a00 */
[----:B------:R-:W4:Y:S01]  /*0060*/  LDC.64 R2, c[0x0][0x380] ;  /* 0x0000e000ff027b82 */ /* 0x000f220000000a00 */
[----:B-1----:R-:W-:-:S07]  /*0070*/  IMAD R5, R5, R0, UR6 ;  /* 0x0000000605057e24 */ /* 0x002fce000f8e0200 */
[----:B------:R-:W1:Y:S01]  /*0080*/  LDC.64 R10, c[0x0][0x390] ;  /* 0x0000e400ff0a7b82 */ /* 0x000e620000000a00 */
[----:B------:R-:W-:Y:S01]  /*0090*/  MOV R12, 0x8 ;  /* 0x00000008000c7802 */ /* 0x000fe20000000f00 */
[----:B------:R-:W5:Y:S01]  /*00a0*/  LDCU.64 UR6, c[0x4][URZ] ;  /* 0x01000000ff0677ac */ /* 0x000f620008000a00 */
[----:B---3--:R-:W-:-:S06]  /*00b0*/  IMAD.WIDE R8, R5, 0x4, R8 ;  /* 0x0000000405087825 */ /* 0x008fcc00078e0208 */
[----:B--2---:R-:W2:Y:S01]  /*00c0*/  LDG.E R9, desc[UR4][R8.64] ;  /* 0x0000000408097981 */ /* 0x004ea2000c1e1900 */
[----:B----4-:R-:W-:-:S05]  /*00d0*/  IMAD.WIDE R2, R5, 0x4, R2 ;  /* 0x0000000405027825 */ /* 0x010fca00078e0202 */
[----:B------:R-:W2:Y:S01]  /*00e0*/  LDG.E R0, desc[UR4][R2.64] ;  /* 0x0000000402007981 */ /* 0x000ea2000c1e1900 */
[----:B-1----:R-:W-:Y:S01]  /*00f0*/  IMAD.WIDE R10, R5, 0x4, R10 ;  /* 0x00000004050a7825 */ /* 0x002fe200078e020a */
[----:B------:R-:W1:Y:S01]  /*0100*/  LDC.64 R12, c[0x4][R12] ;  /* 0x010000000c0c7b82 */ /* 0x000e620000000a00 */
[----:B-----5:R-:W-:Y:S02]  /*0110*/  MOV R4, UR6 ;  /* 0x0000000600047c02 */ /* 0x020fe40008000f00 */
[----:B------:R-:W-:Y:S02]  /*0120*/  CS2R R6, SRZ ;  /* 0x0000000000067805 */ /* 0x000fe4000001ff00 */
[----:B------:R-:W-:Y:S01]  /*0130*/  MOV R5, UR7 ;  /* 0x0000000700057c02 */ /* 0x000fe20008000f00 */
[----:B--2---:R-:W-:-:S05]  /*0140*/  FADD R0, R0, R9 ;  /* 0x0000000900007221 */ /* 0x004fca0000000000 */
[----:B01----:R2:W-:Y:S02]  /*0150*/  STG.E desc[UR4][R10.64], R0 ;  /* 0x000000000a007986 */ /* 0x0035e4000c101904 */
[----:B------:R-:W-:-:S07]  /*0160*/  LEPC R20, `(.L_x_5) ;  /* 0x000000001014794e */ /* 0x000fce0000000000 */
[----:B--2---:R-:W-:Y:S05]  /*0170*/  CALL.ABS.NOINC R12 ;  /* 0x000000000c007343 */ /* 0x004fea0003c00000 */
.L_x_5:
[----:B------:R-:W-:Y:S05]  /*0180*/  EXIT ;  /* 0x000000000000794d */ /* 0x000fea0003800000 */
.L_x_6:
        /* <DEDUP_REMOVED lines=15> */
.L_x_8:


//--------------------- .nv.global.init           --------------------------
	.section	.nv.global.init,"aw",@progbits
.nv.global.init:
	.type		$str,@object
	.size		$str,(.L_0 - $str)
$str:
        /*0000*/ 	.byte	0x48, 0x65, 0x6c, 0x6c, 0x6f, 0x0a, 0x00
.L_0:


//--------------------- .nv.shared.reserved.0     --------------------------
	.section	.nv.shared.reserved.0,"aw",@nobits
	.weak		__nv_reservedSMEM_offset_0_alias
	.size		__nv_reservedSMEM_offset_0_alias, 0, 64
	.other		__nv_reservedSMEM_offset_0_alias,@"STO_CUDA_RESERVED_SHARED STV_DEFAULT"
__nv_reservedSMEM_offset_0_alias:
	.zero		0
	.zero		64


//--------------------- .nv.constant0._Z14cudaMatrixMultPfS_S_i --------------------------
	.section	.nv.constant0._Z14cudaMatrixMultPfS_S_i,"a",@progbits
	.sectionflags	@""
	.align	4
.nv.constant0._Z14cudaMatrixMultPfS_S_i:
	.zero		924


//--------------------- .nv.constant0._Z13cudaMatrixAddPfS_S_ii --------------------------
	.section	.nv.constant0._Z13cudaMatrixAddPfS_S_ii,"a",@progbits
	.sectionflags	@""
	.align	4
.nv.constant0._Z13cudaMatrixAddPfS_S_ii:
	.zero		928


//--------------------- SYMBOLS --------------------------

	.type		.nv.reservedSmem.offset0,@object
	.size		.nv.reservedSmem.offset0,0x4
	.type		vprintf,@function
